//
// Generated by NVIDIA NVVM Compiler
//
// Compiler Build ID: CL-36424714
// Cuda compilation tools, release 13.0, V13.0.88
// Based on NVVM 20.0.0
//

.version 9.0
.target sm_100
.address_size 64

	// .globl	_Z6matMulPfS_S_

.visible .entry _Z6matMulPfS_S_(
	.param .u64 .ptr .align 1 _Z6matMulPfS_S__param_0,
	.param .u64 .ptr .align 1 _Z6matMulPfS_S__param_1,
	.param .u64 .ptr .align 1 _Z6matMulPfS_S__param_2
)
{
	.reg .pred 	%p<4>;
	.reg .b32 	%r<12>;
	.reg .b32 	%f<25>;
	.reg .b64 	%rd<13>;

	ld.param.u64 	%rd1, [_Z6matMulPfS_S__param_0];
	ld.param.u64 	%rd2, [_Z6matMulPfS_S__param_1];
	ld.param.u64 	%rd3, [_Z6matMulPfS_S__param_2];
	mov.u32 	%r3, %tid.x;
	mov.u32 	%r4, %ctaid.x;
	mov.u32 	%r5, %ntid.x;
	mad.lo.s32 	%r1, %r4, %r5, %r3;
	mov.u32 	%r6, %tid.y;
	mov.u32 	%r7, %ctaid.y;
	mov.u32 	%r8, %ntid.y;
	mad.lo.s32 	%r2, %r7, %r8, %r6;
	setp.gt.u32 	%p1, %r2, 15;
	setp.gt.s32 	%p2, %r1, 31;
	or.pred  	%p3, %p1, %p2;
	@%p3 bra 	$L__BB0_2;
	cvta.to.global.u64 	%rd4, %rd3;
	cvta.to.global.u64 	%rd5, %rd1;
	cvta.to.global.u64 	%rd6, %rd2;
	shl.b32 	%r9, %r2, 3;
	mul.wide.u32 	%rd7, %r9, 4;
	add.s64 	%rd8, %rd5, %rd7;
	ld.global.f32 	%f1, [%rd8];
	mul.wide.s32 	%rd9, %r1, 4;
	add.s64 	%rd10, %rd6, %rd9;
	ld.global.f32 	%f2, [%rd10];
	fma.rn.f32 	%f3, %f1, %f2, 0f00000000;
	ld.global.f32 	%f4, [%rd8+4];
	ld.global.f32 	%f5, [%rd10+128];
	fma.rn.f32 	%f6, %f4, %f5, %f3;
	ld.global.f32 	%f7, [%rd8+8];
	ld.global.f32 	%f8, [%rd10+256];
	fma.rn.f32 	%f9, %f7, %f8, %f6;
	ld.global.f32 	%f10, [%rd8+12];
	ld.global.f32 	%f11, [%rd10+384];
	fma.rn.f32 	%f12, %f10, %f11, %f9;
	ld.global.f32 	%f13, [%rd8+16];
	ld.global.f32 	%f14, [%rd10+512];
	fma.rn.f32 	%f15, %f13, %f14, %f12;
	ld.global.f32 	%f16, [%rd8+20];
	ld.global.f32 	%f17, [%rd10+640];
	fma.rn.f32 	%f18, %f16, %f17, %f15;
	ld.global.f32 	%f19, [%rd8+24];
	ld.global.f32 	%f20, [%rd10+768];
	fma.rn.f32 	%f21, %f19, %f20, %f18;
	ld.global.f32 	%f22, [%rd8+28];
	ld.global.f32 	%f23, [%rd10+896];
	fma.rn.f32 	%f24, %f22, %f23, %f21;
	shl.b32 	%r10, %r2, 5;
	add.s32 	%r11, %r10, %r1;
	mul.wide.s32 	%rd11, %r11, 4;
	add.s64 	%rd12, %rd4, %rd11;
	st.global.f32 	[%rd12], %f24;
$L__BB0_2:
	ret;

}


// ===== COMPILED SASS (sm_100) =====

	.target	sm_100

	.elftype	@"ET_EXEC"


//--------------------- .note.nv.tkinfo           --------------------------
	.section	.note.nv.tkinfo,"",@"SHT_NOTE"
	.sectionflags	@"SHF_NOTE_NV_TKINFO"
	.tkinfo
        /*0018*/ 	.word	0x00000002
        /*0030*/ 	.string	""
        /*0030*/ 	.string	"ptxas"
        /*0030*/ 	.string	"Cuda compilation tools, release 13.0, V13.0.88"
        /*0030*/ 	.string	"Build cuda_13.0.r13.0/compiler.36424714_0"
        /*0030*/ 	.string	"-arch sm_100 -m 64 "



//--------------------- .note.nv.cuinfo           --------------------------
	.section	.note.nv.cuinfo,"",@"SHT_NOTE"
	.sectionflags	@"SHF_NOTE_NV_CUINFO"
        /*0018*/ 	.short	0x0002
        /*001a*/ 	.short	0x0064
        /*001c*/ 	.short	0x0082
	.zero		2


//--------------------- .nv.info                  --------------------------
	.section	.nv.info,"",@"SHT_CUDA_INFO"
	.align	4


	//----- nvinfo : EIATTR_REGCOUNT
	.align		4
        /*0000*/ 	.byte	0x04, 0x2f
        /*0002*/ 	.short	(.L_1 - .L_0)
	.align		4
.L_0:
        /*0004*/ 	.word	index@(_Z6matMulPfS_S_)
        /*0008*/ 	.word	0x0000001a


	//----- nvinfo : EIATTR_FRAME_SIZE
	.align		4
.L_1:
        /*000c*/ 	.byte	0x04, 0x11
        /*000e*/ 	.short	(.L_3 - .L_2)
	.align		4
.L_2:
        /*0010*/ 	.word	index@(_Z6matMulPfS_S_)
        /*0014*/ 	.word	0x00000000


	//----- nvinfo : EIATTR_MIN_STACK_SIZE
	.align		4
.L_3:
        /*0018*/ 	.byte	0x04, 0x12
        /*001a*/ 	.short	(.L_5 - .L_4)
	.align		4
.L_4:
        /*001c*/ 	.word	index@(_Z6matMulPfS_S_)
        /*0020*/ 	.word	0x00000000
.L_5:


//--------------------- .nv.compat                --------------------------
	.section	.nv.compat,"",@"SHT_CUDA_COMPAT_INFO"
	.align	4
        /*0000*/ 	.byte	0x02, 0x09, 0x00, 0x00, 0x02, 0x02, 0x01, 0x00, 0x02, 0x05, 0x05, 0x00, 0x03, 0x07, 0x01, 0x01
        /*0010*/ 	.byte	0x02, 0x03, 0x00, 0x00, 0x02, 0x06, 0x01, 0x00, 0x04, 0x0b, 0x08, 0x00, 0x09, 0x00, 0x00, 0x00
        /*0020*/ 	.byte	0x00, 0x00, 0x00, 0x00


//--------------------- .nv.info._Z6matMulPfS_S_  --------------------------
	.section	.nv.info._Z6matMulPfS_S_,"",@"SHT_CUDA_INFO"
	.sectionflags	@""
	.align	4


	//----- nvinfo : EIATTR_CUDA_API_VERSION
	.align		4
        /*0000*/ 	.byte	0x04, 0x37
        /*0002*/ 	.short	(.L_7 - .L_6)
.L_6:
        /*0004*/ 	.word	0x00000082


	//----- nvinfo : EIATTR_KPARAM_INFO
	.align		4
.L_7:
        /*0008*/ 	.byte	0x04, 0x17
        /*000a*/ 	.short	(.L_9 - .L_8)
.L_8:
        /*000c*/ 	.word	0x00000000
        /*0010*/ 	.short	0x0002
        /*0012*/ 	.short	0x0010
        /*0014*/ 	.byte	0x00, 0xf5, 0x21, 0x00


	//----- nvinfo : EIATTR_KPARAM_INFO
	.align		4
.L_9:
        /*0018*/ 	.byte	0x04, 0x17
        /*001a*/ 	.short	(.L_11 - .L_10)
.L_10:
        /*001c*/ 	.word	0x00000000
        /*0020*/ 	.short	0x0001
        /*0022*/ 	.short	0x0008
        /*0024*/ 	.byte	0x00, 0xf5, 0x21, 0x00


	//----- nvinfo : EIATTR_KPARAM_INFO
	.align		4
.L_11:
        /*0028*/ 	.byte	0x04, 0x17
        /*002a*/ 	.short	(.L_13 - .L_12)
.L_12:
        /*002c*/ 	.word	0x00000000
        /*0030*/ 	.short	0x0000
        /*0032*/ 	.short	0x0000
        /*0034*/ 	.byte	0x00, 0xf5, 0x21, 0x00


	//----- nvinfo : EIATTR_SPARSE_MMA_MASK
	.align		4
.L_13:
        /*0038*/ 	.byte	0x03, 0x50
        /*003a*/ 	.short	0x0000


	//----- nvinfo : EIATTR_MAXREG_COUNT
	.align		4
        /*003c*/ 	.byte	0x03, 0x1b
        /*003e*/ 	.short	0x00ff


	//----- nvinfo : EIATTR_MERCURY_ISA_VERSION
	.align		4
        /*0040*/ 	.byte	0x03, 0x5f
        /*0042*/ 	.short	0x0101


	//----- nvinfo : EIATTR_VRC_CTA_INIT_COUNT
	.align		4
        /*0044*/ 	.byte	0x02, 0x4a
	.zero		1
	.zero		1


	//----- nvinfo : EIATTR_EXIT_INSTR_OFFSETS
	.align		4
        /*0048*/ 	.byte	0x04, 0x1c
        /*004a*/ 	.short	(.L_15 - .L_14)


	//   ....[0]....
.L_14:
        /*004c*/ 	.word	0x000000b0


	//   ....[1]....
        /*0050*/ 	.word	0x000002e0


	//----- nvinfo : EIATTR_CBANK_PARAM_SIZE
	.align		4
.L_15:
        /*0054*/ 	.byte	0x03, 0x19
        /*0056*/ 	.short	0x0018


	//----- nvinfo : EIATTR_PARAM_CBANK
	.align		4
        /*0058*/ 	.byte	0x04, 0x0a
        /*005a*/ 	.short	(.L_17 - .L_16)
	.align		4
.L_16:
        /*005c*/ 	.word	index@(.nv.constant0._Z6matMulPfS_S_)
        /*0060*/ 	.short	0x0380
        /*0062*/ 	.short	0x0018


	//----- nvinfo : EIATTR_SW_WAR
	.align		4
.L_17:
        /*0064*/ 	.byte	0x04, 0x36
        /*0066*/ 	.short	(.L_19 - .L_18)
.L_18:
        /*0068*/ 	.word	0x00000008
.L_19:


//--------------------- .nv.callgraph             --------------------------
	.section	.nv.callgraph,"",@"SHT_CUDA_CALLGRAPH"
	.align	4
	.sectionentsize	8
	.align		4
        /*0000*/ 	.word	0x00000000
	.align		4
        /*0004*/ 	.word	0xffffffff
	.align		4
        /*0008*/ 	.word	0x00000000
	.align		4
        /*000c*/ 	.word	0xfffffffe
	.align		4
        /*0010*/ 	.word	0x00000000
	.align		4
        /*0014*/ 	.word	0xfffffffd
	.align		4
        /*0018*/ 	.word	0x00000000
	.align		4
        /*001c*/ 	.word	0xfffffffc


//--------------------- .text._Z6matMulPfS_S_     --------------------------
	.section	.text._Z6matMulPfS_S_,"ax",@progbits
	.align	128
        .global         _Z6matMulPfS_S_
        .type           _Z6matMulPfS_S_,@function
        .size           _Z6matMulPfS_S_,(.L_x_1 - _Z6matMulPfS_S_)
        .other          _Z6matMulPfS_S_,@"STO_CUDA_ENTRY STV_DEFAULT"
_Z6matMulPfS_S_:
.text._Z6matMulPfS_S_:
[----:B------:R-:W-:Y:S01]  /*0000*/  LDC R1, c[0x0][0x37c] ;  /* 0x0000df00ff017b82 */ /* 0x000fe20000000800 */
[----:B------:R-:W0:Y:S07]  /*0010*/  S2R R8, SR_TID.X ;  /* 0x0000000000087919 */ /* 0x000e2e0000002100 */
[----:B------:R-:W0:Y:S01]  /*0020*/  S2UR UR4, SR_CTAID.X ;  /* 0x00000000000479c3 */ /* 0x000e220000002500 */
[----:B------:R-:W1:Y:S07]  /*0030*/  S2R R9, SR_TID.Y ;  /* 0x0000000000097919 */ /* 0x000e6e0000002200 */
[----:B------:R-:W0:Y:S08]  /*0040*/  LDC R3, c[0x0][0x360] ;  /* 0x0000d800ff037b82 */ /* 0x000e300000000800 */
[----:B------:R-:W1:Y:S08]  /*0050*/  S2UR UR5, SR_CTAID.Y ;  /* 0x00000000000579c3 */ /* 0x000e700000002600 */
[----:B------:R-:W1:Y:S01]  /*0060*/  LDC R0, c[0x0][0x364] ;  /* 0x0000d900ff007b82 */ /* 0x000e620000000800 */
[----:B0-----:R-:W-:-:S05]  /*0070*/  IMAD R8, R3, UR4, R8 ;  /* 0x0000000403087c24 */ /* 0x001fca000f8e0208 */
[----:B------:R-:W-:Y:S01]  /*0080*/  ISETP.GT.AND P0, PT, R8, 0x1f, PT ;  /* 0x0000001f0800780c */ /* 0x000fe20003f04270 */
[----:B-1----:R-:W-:-:S05]  /*0090*/  IMAD R9, R0, UR5, R9 ;  /* 0x0000000500097c24 */ /* 0x002fca000f8e0209 */
[----:B------:R-:W-:-:S13]  /*00a0*/  ISETP.GT.U32.OR P0, PT, R9, 0xf, P0 ;  /* 0x0000000f0900780c */ /* 0x000fda0000704470 */
[----:B------:R-:W-:Y:S05]  /*00b0*/  @P0 EXIT ;  /* 0x000000000000094d */ /* 0x000fea0003800000 */
[----:B------:R-:W0:Y:S01]  /*00c0*/  LDC.64 R6, c[0x0][0x380] ;  /* 0x0000e000ff067b82 */ /* 0x000e220000000a00 */
[----:B------:R-:W1:Y:S01]  /*00d0*/  LDCU.64 UR4, c[0x0][0x358] ;  /* 0x00006b00ff0477ac */ /* 0x000e620008000a00 */
[----:B------:R-:W-:-:S06]  /*00e0*/  SHF.L.U32 R3, R9, 0x3, RZ ;  /* 0x0000000309037819 */ /* 0x000fcc00000006ff */
[----:B------:R-:W2:Y:S01]  /*00f0*/  LDC.64 R4, c[0x0][0x388] ;  /* 0x0000e200ff047b82 */ /* 0x000ea20000000a00 */
[----:B0-----:R-:W-:-:S05]  /*0100*/  IMAD.WIDE.U32 R6, R3, 0x4, R6 ;  /* 0x0000000403067825 */ /* 0x001fca00078e0006 */
[----:B-1----:R-:W3:Y:S01]  /*0110*/  LDG.E R0, desc[UR4][R6.64] ;  /* 0x0000000406007981 */ /* 0x002ee2000c1e1900 */
[----:B--2---:R-:W-:-:S03]  /*0120*/  IMAD.WIDE R4, R8, 0x4, R4 ;  /* 0x0000000408047825 */ /* 0x004fc600078e0204 */
[----:B------:R-:W2:Y:S04]  /*0130*/  LDG.E R15, desc[UR4][R6.64+0x4] ;  /* 0x00000404060f7981 */ /* 0x000ea8000c1e1900 */
[----:B------:R-:W3:Y:S04]  /*0140*/  LDG.E R3, desc[UR4][R4.64] ;  /* 0x0000000404037981 */ /* 0x000ee8000c1e1900 */
[----:B------:R-:W2:Y:S04]  /*0150*/  LDG.E R14, desc[UR4][R4.64+0x80] ;  /* 0x00008004040e7981 */ /* 0x000ea8000c1e1900 */
[----:B------:R-:W4:Y:S04]  /*0160*/  LDG.E R17, desc[UR4][R6.64+0x8] ;  /* 0x0000080406117981 */ /* 0x000f28000c1e1900 */
[----:B------:R-:W4:Y:S04]  /*0170*/  LDG.E R16, desc[UR4][R4.64+0x100] ;  /* 0x0001000404107981 */ /* 0x000f28000c1e1900 */
[----:B------:R-:W5:Y:S04]  /*0180*/  LDG.E R19, desc[UR4][R6.64+0xc] ;  /* 0x00000c0406137981 */ /* 0x000f68000c1e1900 */
        /* <DEDUP_REMOVED lines=8> */
[----:B------:R-:W5:Y:S01]  /*0210*/  LDG.E R13, desc[UR4][R4.64+0x380] ;  /* 0x00038004040d7981 */ /* 0x000f62000c1e1900 */
[----:B------:R-:W-:Y:S01]  /*0220*/  LEA R9, R9, R8, 0x5 ;  /* 0x0000000809097211 */ /* 0x000fe200078e28ff */
[----:B---3--:R-:W-:-:S02]  /*0230*/  FFMA R0, R0, R3, RZ ;  /* 0x0000000300007223 */ /* 0x008fc400000000ff */
[----:B------:R-:W0:Y:S02]  /*0240*/  LDC.64 R2, c[0x0][0x390] ;  /* 0x0000e400ff027b82 */ /* 0x000e240000000a00 */
[----:B--2---:R-:W-:-:S04]  /*0250*/  FFMA R0, R15, R14, R0 ;  /* 0x0000000e0f007223 */ /* 0x004fc80000000000 */
[----:B----4-:R-:W-:-:S04]  /*0260*/  FFMA R0, R17, R16, R0 ;  /* 0x0000001011007223 */ /* 0x010fc80000000000 */
[----:B-----5:R-:W-:-:S04]  /*0270*/  FFMA R0, R19, R18, R0 ;  /* 0x0000001213007223 */ /* 0x020fc80000000000 */
[----:B------:R-:W-:-:S04]  /*0280*/  FFMA R0, R21, R20, R0 ;  /* 0x0000001415007223 */ /* 0x000fc80000000000 */
[----:B------:R-:W-:Y:S01]  /*0290*/  FFMA R0, R23, R22, R0 ;  /* 0x0000001617007223 */ /* 0x000fe20000000000 */
[----:B0-----:R-:W-:-:S04]  /*02a0*/  IMAD.WIDE R2, R9, 0x4, R2 ;  /* 0x0000000409027825 */ /* 0x001fc800078e0202 */
[----:B------:R-:W-:-:S04]  /*02b0*/  FFMA R11, R11, R12, R0 ;  /* 0x0000000c0b0b7223 */ /* 0x000fc80000000000 */
[----:B------:R-:W-:-:S05]  /*02c0*/  FFMA R11, R10, R13, R11 ;  /* 0x0000000d0a0b7223 */ /* 0x000fca000000000b */
[----:B------:R-:W-:Y:S01]  /*02d0*/  STG.E desc[UR4][R2.64], R11 ;  /* 0x0000000b02007986 */ /* 0x000fe2000c101904 */
[----:B------:R-:W-:Y:S05]  /*02e0*/  EXIT ;  /* 0x000000000000794d */ /* 0x000fea0003800000 */
.L_x_0:
[----:B------:R-:W-:-:S00]  /*02f0*/  BRA `(.L_x_0) ;  /* 0xfffffffc00fc7947 */ /* 0x000fc0000383ffff */
[----:B------:R-:W-:-:S00]  /*0300*/  NOP ;  /* 0x0000000000007918 */ /* 0x000fc00000000000 */
[----:B------:R-:W-:-:S00]  /*0310*/  NOP ;  /* 0x0000000000007918 */ /* 0x000fc00000000000 */
[----:B------:R-:W-:-:S00]  /*0320*/  NOP ;  /* 0x0000000000007918 */ /* 0x000fc00000000000 */
[----:B------:R-:W-:-:S00]  /*0330*/  NOP ;  /* 0x0000000000007918 */ /* 0x000fc00000000000 */
[----:B------:R-:W-:-:S00]  /*0340*/  NOP ;  /* 0x0000000000007918 */ /* 0x000fc00000000000 */
[----:B------:R-:W-:-:S00]  /*0350*/  NOP ;  /* 0x0000000000007918 */ /* 0x000fc00000000000 */
[----:B------:R-:W-:-:S00]  /*0360*/  NOP ;  /* 0x0000000000007918 */ /* 0x000fc00000000000 */
[----:B------:R-:W-:-:S00]  /*0370*/  NOP ;  /* 0x0000000000007918 */ /* 0x000fc00000000000 */
.L_x_1:


//--------------------- .nv.shared.reserved.0     --------------------------
	.section	.nv.shared.reserved.0,"aw",@nobits
	.weak		__nv_reservedSMEM_offset_0_alias
	.size		__nv_reservedSMEM_offset_0_alias, 0, 64
	.other		__nv_reservedSMEM_offset_0_alias,@"STO_CUDA_RESERVED_SHARED STV_DEFAULT"
__nv_reservedSMEM_offset_0_alias:
	.zero		0
	.zero		64


//--------------------- .nv.constant0._Z6matMulPfS_S_ --------------------------
	.section	.nv.constant0._Z6matMulPfS_S_,"a",@progbits
	.sectionflags	@""
	.align	4
.nv.constant0._Z6matMulPfS_S_:
	.zero		920


//--------------------- SYMBOLS --------------------------

	.type		.nv.reservedSmem.offset0,@object
	.size		.nv.reservedSmem.offset0,0x4
